	.headerflags	@"EF_CUDA_TEXMODE_UNIFIED EF_CUDA_64BIT_ADDRESS EF_CUDA_ACCELERATORS EF_CUDA_SM90 EF_CUDA_VIRTUAL_SM(EF_CUDA_SM90)"
	.elftype	@"ET_EXEC"


//--------------------- .nv.info                  --------------------------
	.section	.nv.info,"",@"SHT_CUDA_INFO"
	.align	4


	//----- nvinfo : EIATTR_REGCOUNT
	.align		4
        /*0000*/ 	.byte	0x04, 0x2f
        /*0002*/ 	.short	(.L_1 - .L_0)
	.align		4
.L_0:
        /*0004*/ 	.word	index@(triton_poi_fused_1)
        /*0008*/ 	.word	0x0000001c


	//----- nvinfo : EIATTR_MIN_STACK_SIZE
	.align		4
.L_1:
        /*000c*/ 	.byte	0x04, 0x12
        /*000e*/ 	.short	(.L_3 - .L_2)
	.align		4
.L_2:
        /*0010*/ 	.word	index@(triton_poi_fused_1)
        /*0014*/ 	.word	0x00000000


	//----- nvinfo : EIATTR_FRAME_SIZE
	.align		4
.L_3:
        /*0018*/ 	.byte	0x04, 0x11
        /*001a*/ 	.short	(.L_5 - .L_4)
	.align		4
.L_4:
        /*001c*/ 	.word	index@(triton_poi_fused_1)
        /*0020*/ 	.word	0x00000000


	//----- nvinfo : EIATTR_MIN_STACK_SIZE
	.align		4
.L_5:
        /*0024*/ 	.byte	0x04, 0x12
        /*0026*/ 	.short	(.L_7 - .L_6)
	.align		4
.L_6:
        /*0028*/ 	.word	index@(triton_poi_fused_1)
        /*002c*/ 	.word	0x00000000
.L_7:


//--------------------- .nv.info.triton_poi_fused_1 --------------------------
	.section	.nv.info.triton_poi_fused_1,"",@"SHT_CUDA_INFO"
	.sectionflags	@""
	.align	4


	//----- nvinfo : EIATTR_CUDA_API_VERSION
	.align		4
        /*0000*/ 	.byte	0x04, 0x37
        /*0002*/ 	.short	(.L_9 - .L_8)
.L_8:
        /*0004*/ 	.word	0x0000007c


	//----- nvinfo : EIATTR_KPARAM_INFO
	.align		4
.L_9:
        /*0008*/ 	.byte	0x04, 0x17
        /*000a*/ 	.short	(.L_11 - .L_10)
.L_10:
        /*000c*/ 	.word	0x00000000
        /*0010*/ 	.short	0x0003
        /*0012*/ 	.short	0x0014
        /*0014*/ 	.byte	0x00, 0xf0, 0x11, 0x00


	//----- nvinfo : EIATTR_KPARAM_INFO
	.align		4
.L_11:
        /*0018*/ 	.byte	0x04, 0x17
        /*001a*/ 	.short	(.L_13 - .L_12)
.L_12:
        /*001c*/ 	.word	0x00000000
        /*0020*/ 	.short	0x0002
        /*0022*/ 	.short	0x0010
        /*0024*/ 	.byte	0x00, 0xf0, 0x11, 0x00


	//----- nvinfo : EIATTR_KPARAM_INFO
	.align		4
.L_13:
        /*0028*/ 	.byte	0x04, 0x17
        /*002a*/ 	.short	(.L_15 - .L_14)
.L_14:
        /*002c*/ 	.word	0x00000000
        /*0030*/ 	.short	0x0001
        /*0032*/ 	.short	0x0008
        /*0034*/ 	.byte	0x00, 0xf4, 0x21, 0x00


	//----- nvinfo : EIATTR_KPARAM_INFO
	.align		4
.L_15:
        /*0038*/ 	.byte	0x04, 0x17
        /*003a*/ 	.short	(.L_17 - .L_16)
.L_16:
        /*003c*/ 	.word	0x00000000
        /*0040*/ 	.short	0x0000
        /*0042*/ 	.short	0x0000
        /*0044*/ 	.byte	0x00, 0xf4, 0x21, 0x00


	//----- nvinfo : EIATTR_SPARSE_MMA_MASK
	.align		4
.L_17:
        /*0048*/ 	.byte	0x03, 0x50
        /*004a*/ 	.short	0x0000


	//----- nvinfo : EIATTR_MAXREG_COUNT
	.align		4
        /*004c*/ 	.byte	0x03, 0x1b
        /*004e*/ 	.short	0x00ff


	//----- nvinfo : EIATTR_EXIT_INSTR_OFFSETS
	.align		4
        /*0050*/ 	.byte	0x04, 0x1c
        /*0052*/ 	.short	(.L_19 - .L_18)


	//   ....[0]....
.L_18:
        /*0054*/ 	.word	0x000004d0


	//   ....[1]....
        /*0058*/ 	.word	0x00000530


	//----- nvinfo : EIATTR_REQNTID
	.align		4
.L_19:
        /*005c*/ 	.byte	0x04, 0x10
        /*005e*/ 	.short	(.L_21 - .L_20)
.L_20:
        /*0060*/ 	.word	0x00000080
        /*0064*/ 	.word	0x00000001
        /*0068*/ 	.word	0x00000001


	//----- nvinfo : EIATTR_CBANK_PARAM_SIZE
	.align		4
.L_21:
        /*006c*/ 	.byte	0x03, 0x19
        /*006e*/ 	.short	0x0018


	//----- nvinfo : EIATTR_PARAM_CBANK
	.align		4
        /*0070*/ 	.byte	0x04, 0x0a
        /*0072*/ 	.short	(.L_23 - .L_22)
	.align		4
.L_22:
        /*0074*/ 	.word	index@(.nv.constant0.triton_poi_fused_1)
        /*0078*/ 	.short	0x0210
        /*007a*/ 	.short	0x0018


	//----- nvinfo : EIATTR_SW_WAR
	.align		4
.L_23:
        /*007c*/ 	.byte	0x04, 0x36
        /*007e*/ 	.short	(.L_25 - .L_24)
.L_24:
        /*0080*/ 	.word	0x00000008
.L_25:


//--------------------- .nv.callgraph             --------------------------
	.section	.nv.callgraph,"",@"SHT_CUDA_CALLGRAPH"
	.align	4
	.sectionentsize	8
	.align		4
        /*0000*/ 	.word	0x00000000
	.align		4
        /*0004*/ 	.word	0xffffffff
	.align		4
        /*0008*/ 	.word	0x00000000
	.align		4
        /*000c*/ 	.word	0xfffffffe
	.align		4
        /*0010*/ 	.word	0x00000000
	.align		4
        /*0014*/ 	.word	0xfffffffd
	.align		4
        /*0018*/ 	.word	0x00000000
	.align		4
        /*001c*/ 	.word	0xfffffffc


//--------------------- .text.triton_poi_fused_1  --------------------------
	.section	.text.triton_poi_fused_1,"ax",@progbits
	.sectionflags	@"SHF_BARRIERS=1"
	.align	128
        .global         triton_poi_fused_1
        .type           triton_poi_fused_1,@function
        .size           triton_poi_fused_1,(.L_x_1 - triton_poi_fused_1)
        .other          triton_poi_fused_1,@"STO_CUDA_ENTRY STV_DEFAULT"
triton_poi_fused_1:
.text.triton_poi_fused_1:
[----:B------:R-:W0:Y:S02]  /*0000*/  LDC R1, c[0x0][0x28] ;  /* 0x00000a00ff017b82 */ /* 0x000e240000000800 */
[----:B------:R-:W1:Y:S01]  /*0010*/  S2R R12, SR_TID.X ;  /* 0x00000000000c7919 */ /* 0x000e620000002100 */
[----:B------:R-:W2:Y:S01]  /*0020*/  LDC.64 R4, c[0x0][0x210] ;  /* 0x00008400ff047b82 */ /* 0x000ea20000000a00 */
[----:B------:R-:W-:Y:S02]  /*0030*/  CS2R R8, SRZ ;  /* 0x0000000000087805 */ /* 0x000fe4000001ff00 */
[----:B------:R-:W-:Y:S01]  /*0040*/  CS2R R10, SRZ ;  /* 0x00000000000a7805 */ /* 0x000fe2000001ff00 */
[----:B------:R-:W3:Y:S01]  /*0050*/  S2R R17, SR_CTAID.Y ;  /* 0x0000000000117919 */ /* 0x000ee20000002600 */
[----:B------:R-:W-:Y:S01]  /*0060*/  ULDC.64 UR6, c[0x0][0x208] ;  /* 0x0000820000067ab9 */ /* 0x000fe20000000a00 */
[----:B------:R-:W4:Y:S01]  /*0070*/  S2R R3, SR_CTAID.X ;  /* 0x0000000000037919 */ /* 0x000f220000002500 */
[----:B-1----:R-:W-:Y:S01]  /*0080*/  SHF.R.U32.HI R0, RZ, 0x3, R12 ;  /* 0x00000003ff007819 */ /* 0x002fe2000001160c */
[----:B------:R-:W-:Y:S02]  /*0090*/  IMAD.SHL.U32 R2, R12, 0x4, RZ ;  /* 0x000000040c027824 */ /* 0x000fe400078e00ff */
[----:B---3--:R-:W-:Y:S01]  /*00a0*/  IMAD.SHL.U32 R17, R17, 0x20, RZ ;  /* 0x0000002011117824 */ /* 0x008fe200078e00ff */
[----:B------:R-:W-:Y:S01]  /*00b0*/  SGXT.U32 R0, R0, 0x4 ;  /* 0x000000040000781a */ /* 0x000fe20000000000 */
[----:B----4-:R-:W-:-:S03]  /*00c0*/  IMAD.SHL.U32 R3, R3, 0x20, RZ ;  /* 0x0000002003037824 */ /* 0x010fc600078e00ff */
[----:B------:R-:W-:Y:S02]  /*00d0*/  LOP3.LUT R6, R17, R0, RZ, 0xfc, !PT ;  /* 0x0000000011067212 */ /* 0x000fe400078efcff */
[----:B------:R-:W-:Y:S02]  /*00e0*/  LOP3.LUT R7, R17, 0x10, R0, 0xfe, !PT ;  /* 0x0000001011077812 */ /* 0x000fe400078efe00 */
[----:B------:R-:W-:Y:S02]  /*00f0*/  LOP3.LUT R13, R3, 0x1c, R2, 0xf8, !PT ;  /* 0x0000001c030d7812 */ /* 0x000fe400078ef802 */
[C---:B------:R-:W-:Y:S02]  /*0100*/  ISETP.GE.AND P0, PT, R6.reuse, 0x80, PT ;  /* 0x000000800600780c */ /* 0x040fe40003f06270 */
[C---:B------:R-:W-:Y:S01]  /*0110*/  ISETP.GE.AND P1, PT, R7.reuse, 0x80, PT ;  /* 0x000000800700780c */ /* 0x040fe20003f26270 */
[--C-:B------:R-:W-:Y:S02]  /*0120*/  IMAD R15, R6, 0x1000, R13.reuse ;  /* 0x00001000060f7824 */ /* 0x100fe400078e020d */
[----:B------:R-:W-:-:S02]  /*0130*/  IMAD R19, R7, 0x1000, R13 ;  /* 0x0000100007137824 */ /* 0x000fc400078e020d */
[----:B--2---:R-:W-:Y:S01]  /*0140*/  IMAD.WIDE R14, R15, 0x4, R4 ;  /* 0x000000040f0e7825 */ /* 0x004fe200078e0204 */
[----:B------:R-:W-:-:S03]  /*0150*/  CS2R R6, SRZ ;  /* 0x0000000000067805 */ /* 0x000fc6000001ff00 */
[----:B------:R-:W-:Y:S01]  /*0160*/  IMAD.WIDE R18, R19, 0x4, R4 ;  /* 0x0000000413127825 */ /* 0x000fe200078e0204 */
[----:B------:R-:W-:Y:S01]  /*0170*/  CS2R R4, SRZ ;  /* 0x0000000000047805 */ /* 0x000fe2000001ff00 */
[----:B------:R1:W2:Y:S05]  /*0180*/  @!P0 LDG.E.EL.128 R8, desc[UR6][R14.64] ;  /* 0x000000060e088981 */ /* 0x0002aa000c2e1d00 */
[----:B------:R3:W4:Y:S01]  /*0190*/  @!P1 LDG.E.EL.128 R4, desc[UR6][R18.64] ;  /* 0x0000000612049981 */ /* 0x000722000c2e1d00 */
[----:B------:R-:W5:Y:S01]  /*01a0*/  S2UR UR5, SR_CgaCtaId ;  /* 0x00000000000579c3 */ /* 0x000f620000008800 */
[----:B------:R-:W-:Y:S01]  /*01b0*/  IMAD.SHL.U32 R13, R12, 0x80, RZ ;  /* 0x000000800c0d7824 */ /* 0x000fe200078e00ff */
[----:B------:R-:W-:Y:S01]  /*01c0*/  UMOV UR4, 0x400 ;  /* 0x0000040000047882 */ /* 0x000fe20000000000 */
[----:B------:R-:W-:-:S02]  /*01d0*/  SHF.R.U32.HI R12, RZ, 0x1, R12 ;  /* 0x00000001ff0c7819 */ /* 0x000fc4000001160c */
[----:B------:R-:W-:Y:S02]  /*01e0*/  LOP3.LUT R16, R2, 0x1fc, RZ, 0xc0, !PT ;  /* 0x000001fc02107812 */ /* 0x000fe400078ec0ff */
[----:B------:R-:W-:Y:S02]  /*01f0*/  LOP3.LUT R13, R13, 0x380, RZ, 0xc0, !PT ;  /* 0x000003800d0d7812 */ /* 0x000fe400078ec0ff */
[----:B------:R-:W-:Y:S02]  /*0200*/  LOP3.LUT R25, R12, 0x3c, RZ, 0xc0, !PT ;  /* 0x0000003c0c197812 */ /* 0x000fe400078ec0ff */
[----:B-1----:R-:W-:Y:S02]  /*0210*/  SHF.R.U32.HI R15, RZ, 0x3, R13 ;  /* 0x00000003ff0f7819 */ /* 0x002fe4000001160d */
[C---:B------:R-:W-:Y:S01]  /*0220*/  LOP3.LUT R14, R13.reuse, R0, RZ, 0xfc, !PT ;  /* 0x000000000d0e7212 */ /* 0x040fe200078efcff */
[----:B------:R-:W-:Y:S01]  /*0230*/  IMAD.IADD R25, R16, 0x1, R25 ;  /* 0x0000000110197824 */ /* 0x000fe200078e0219 */
[----:B------:R-:W-:-:S02]  /*0240*/  LOP3.LUT R21, R13, 0x20, RZ, 0xfc, !PT ;  /* 0x000000200d157812 */ /* 0x000fc400078efcff */
[C---:B------:R-:W-:Y:S02]  /*0250*/  LOP3.LUT R23, R13.reuse, 0x40, RZ, 0xfc, !PT ;  /* 0x000000400d177812 */ /* 0x040fe400078efcff */
[----:B------:R-:W-:Y:S02]  /*0260*/  LOP3.LUT R15, R15, R13, R0, 0xfe, !PT ;  /* 0x0000000d0f0f7212 */ /* 0x000fe400078efe00 */
[----:B------:R-:W-:Y:S02]  /*0270*/  LOP3.LUT R13, R13, 0x60, RZ, 0xfc, !PT ;  /* 0x000000600d0d7812 */ /* 0x000fe400078efcff */
[-C--:B------:R-:W-:Y:S01]  /*0280*/  LEA.HI R21, R21, R14.reuse, RZ, 0x1d ;  /* 0x0000000e15157211 */ /* 0x080fe200078fe8ff */
[----:B-----5:R-:W-:Y:S01]  /*0290*/  UPRMT UR4, UR5, 0x654, UR4 ;  /* 0x0000065405047896 */ /* 0x020fe20008000004 */
[-C--:B------:R-:W-:Y:S02]  /*02a0*/  LEA.HI R23, R23, R14.reuse, RZ, 0x1d ;  /* 0x0000000e17177211 */ /* 0x080fe400078fe8ff */
[----:B------:R-:W-:-:S02]  /*02b0*/  LEA.HI R13, R13, R14, RZ, 0x1d ;  /* 0x0000000e0d0d7211 */ /* 0x000fc400078fe8ff */
[----:B------:R-:W-:Y:S02]  /*02c0*/  LOP3.LUT R2, R17, 0x1c, R2, 0xf8, !PT ;  /* 0x0000001c11027812 */ /* 0x000fe400078ef802 */
[----:B---3--:R-:W-:Y:S02]  /*02d0*/  LEA R19, R15, UR4, 0x2 ;  /* 0x000000040f137c11 */ /* 0x008fe4000f8e10ff */
[----:B------:R-:W-:Y:S02]  /*02e0*/  LEA R18, R21, UR4, 0x2 ;  /* 0x0000000415127c11 */ /* 0x000fe4000f8e10ff */
[----:B------:R-:W-:Y:S02]  /*02f0*/  LEA R23, R23, UR4, 0x2 ;  /* 0x0000000417177c11 */ /* 0x000fe4000f8e10ff */
[----:B------:R-:W-:Y:S02]  /*0300*/  LEA R20, R13, UR4, 0x2 ;  /* 0x000000040d147c11 */ /* 0x000fe4000f8e10ff */
[----:B------:R-:W-:-:S02]  /*0310*/  LEA R12, R25, UR4, 0x2 ;  /* 0x00000004190c7c11 */ /* 0x000fc4000f8e10ff */
[----:B------:R-:W-:Y:S02]  /*0320*/  SHF.R.S32.HI R17, RZ, 0x1f, R2 ;  /* 0x0000001fff117819 */ /* 0x000fe40000011402 */
[----:B------:R-:W-:Y:S02]  /*0330*/  ISETP.GE.AND P0, PT, R2, 0x80, PT ;  /* 0x000000800200780c */ /* 0x000fe40003f06270 */
[----:B------:R-:W-:Y:S01]  /*0340*/  LEA.HI R17, R17, R2, RZ, 0x5 ;  /* 0x0000000211117211 */ /* 0x000fe200078f28ff */
[----:B--2---:R-:W-:Y:S04]  /*0350*/  STS [R19], R8 ;  /* 0x0000000813007388 */ /* 0x004fe80000000800 */
[----:B------:R1:W-:Y:S04]  /*0360*/  STS [R18+0x80], R9 ;  /* 0x0000800912007388 */ /* 0x0003e80000000800 */
[----:B------:R2:W-:Y:S04]  /*0370*/  STS [R23+0x100], R10 ;  /* 0x0001000a17007388 */ /* 0x0005e80000000800 */
[----:B------:R-:W-:Y:S01]  /*0380*/  STS [R20+0x180], R11 ;  /* 0x0001800b14007388 */ /* 0x000fe20000000800 */
[----:B-1----:R-:W1:Y:S03]  /*0390*/  LDC.64 R8, c[0x0][0x218] ;  /* 0x00008600ff087b82 */ /* 0x002e660000000a00 */
[----:B----4-:R3:W-:Y:S01]  /*03a0*/  STS [R19+0x40], R4 ;  /* 0x0000400413007388 */ /* 0x0107e20000000800 */
[C---:B--2---:R-:W-:Y:S01]  /*03b0*/  IMAD.SHL.U32 R10, R17.reuse, 0x1000, RZ ;  /* 0x00001000110a7824 */ /* 0x044fe200078e00ff */
[----:B------:R-:W-:-:S02]  /*03c0*/  LOP3.LUT R17, R17, 0xffffffe0, RZ, 0xc0, !PT ;  /* 0xffffffe011117812 */ /* 0x000fc400078ec0ff */
[----:B------:R2:W-:Y:S02]  /*03d0*/  STS [R18+0xc0], R5 ;  /* 0x0000c00512007388 */ /* 0x0005e40000000800 */
[----:B------:R-:W-:Y:S02]  /*03e0*/  LOP3.LUT R10, R10, 0xfffe0000, RZ, 0xc0, !PT ;  /* 0xfffe00000a0a7812 */ /* 0x000fe400078ec0ff */
[----:B------:R-:W-:Y:S01]  /*03f0*/  STS [R23+0x140], R6 ;  /* 0x0001400617007388 */ /* 0x000fe20000000800 */
[----:B---3--:R-:W-:-:S03]  /*0400*/  LOP3.LUT R4, R16, 0x200, RZ, 0xfc, !PT ;  /* 0x0000020010047812 */ /* 0x008fc600078efcff */
[----:B------:R3:W-:Y:S01]  /*0410*/  STS [R20+0x1c0], R7 ;  /* 0x0001c00714007388 */ /* 0x0007e20000000800 */
[----:B------:R-:W-:Y:S02]  /*0420*/  IADD3 R17, R10, R2, -R17 ;  /* 0x000000020a117210 */ /* 0x000fe40007ffe811 */
[----:B--2---:R-:W-:Y:S01]  /*0430*/  SHF.R.U32.HI R5, RZ, 0x3, R4 ;  /* 0x00000003ff057819 */ /* 0x004fe20000011604 */
[----:B------:R-:W-:Y:S01]  /*0440*/  BAR.SYNC.DEFER_BLOCKING 0x0 ;  /* 0x0000000000007b1d */ /* 0x000fe20000010000 */
[----:B------:R-:W-:Y:S02]  /*0450*/  LOP3.LUT R4, R3, R0, RZ, 0xfc, !PT ;  /* 0x0000000003047212 */ /* 0x000fe400078efcff */
[----:B---3--:R-:W-:-:S03]  /*0460*/  LOP3.LUT R7, R5, 0x7c, RZ, 0xc0, !PT ;  /* 0x0000007c05077812 */ /* 0x008fc600078ec0ff */
[----:B------:R-:W-:Y:S02]  /*0470*/  IMAD R5, R4, 0x20, R17 ;  /* 0x0000002004057824 */ /* 0x000fe400078e0211 */
[----:B------:R-:W-:Y:S02]  /*0480*/  IMAD.IADD R7, R16, 0x1, R7 ;  /* 0x0000000110077824 */ /* 0x000fe400078e0207 */
[----:B-1----:R-:W-:-:S03]  /*0490*/  IMAD.WIDE R4, R5, 0x4, R8 ;  /* 0x0000000405047825 */ /* 0x002fc600078e0208 */
[----:B------:R-:W-:Y:S01]  /*04a0*/  LEA R7, R7, UR4, 0x2 ;  /* 0x0000000407077c11 */ /* 0x000fe2000f8e10ff */
[----:B------:R-:W1:Y:S04]  /*04b0*/  LDS.128 R12, [R12] ;  /* 0x000000000c0c7984 */ /* 0x000e680000000c00 */
[----:B-1----:R1:W-:Y:S01]  /*04c0*/  @!P0 STG.E.128 desc[UR6][R4.64], R12 ;  /* 0x0000000c04008986 */ /* 0x0023e2000c101d06 */
[----:B------:R-:W-:Y:S05]  /*04d0*/  @P0 EXIT ;  /* 0x000000000000094d */ /* 0x000fea0003800000 */
[----:B-1----:R-:W0:Y:S01]  /*04e0*/  LDS.128 R4, [R7+0x800] ;  /* 0x0008000007047984 */ /* 0x002e220000000c00 */
[----:B------:R-:W-:-:S05]  /*04f0*/  LOP3.LUT R0, R3, 0x10, R0, 0xfe, !PT ;  /* 0x0000001003007812 */ /* 0x000fca00078efe00 */
[----:B------:R-:W-:-:S04]  /*0500*/  IMAD R17, R0, 0x20, R17 ;  /* 0x0000002000117824 */ /* 0x000fc800078e0211 */
[----:B------:R-:W-:-:S05]  /*0510*/  IMAD.WIDE R8, R17, 0x4, R8 ;  /* 0x0000000411087825 */ /* 0x000fca00078e0208 */
[----:B0-----:R-:W-:Y:S01]  /*0520*/  STG.E.128 desc[UR6][R8.64], R4 ;  /* 0x0000000408007986 */ /* 0x001fe2000c101d06 */
[----:B------:R-:W-:Y:S05]  /*0530*/  EXIT ;  /* 0x000000000000794d */ /* 0x000fea0003800000 */
.L_x_0:
[----:B------:R-:W-:-:S00]  /*0540*/  BRA `(.L_x_0) ;  /* 0xfffffffc00fc7947 */ /* 0x000fc0000383ffff */
[----:B------:R-:W-:-:S00]  /*0550*/  NOP ;  /* 0x0000000000007918 */ /* 0x000fc00000000000 */
        /* <DEDUP_REMOVED lines=10> */
.L_x_1:


//--------------------- .nv.shared.triton_poi_fused_1 --------------------------
	.section	.nv.shared.triton_poi_fused_1,"aw",@nobits
	.sectionflags	@""
	.align	16
	.zero		1024


//--------------------- .nv.constant0.triton_poi_fused_1 --------------------------
	.section	.nv.constant0.triton_poi_fused_1,"a",@progbits
	.sectionflags	@""
	.align	4
.nv.constant0.triton_poi_fused_1:
	.zero		552
